//
// Generated by NVIDIA NVVM Compiler
//
// Compiler Build ID: CL-36424714
// Cuda compilation tools, release 13.0, V13.0.88
// Based on NVVM 20.0.0
//

.version 9.0
.target sm_100
.address_size 64

	// .globl	_Z15reductionKernelPfmS_

.visible .entry _Z15reductionKernelPfmS_(
	.param .u64 .ptr .align 1 _Z15reductionKernelPfmS__param_0,
	.param .u64 _Z15reductionKernelPfmS__param_1,
	.param .u64 .ptr .align 1 _Z15reductionKernelPfmS__param_2
)
{
	.reg .pred 	%p<8>;
	.reg .b32 	%r<23>;
	.reg .b32 	%f<4>;
	.reg .b64 	%rd<11>;

	ld.param.u64 	%rd2, [_Z15reductionKernelPfmS__param_0];
	ld.param.u64 	%rd3, [_Z15reductionKernelPfmS__param_1];
	ld.param.u64 	%rd1, [_Z15reductionKernelPfmS__param_2];
	cvta.to.global.u64 	%rd4, %rd2;
	mov.u32 	%r2, %ntid.x;
	mov.u32 	%r3, %ctaid.x;
	mov.u32 	%r4, %tid.x;
	mad.lo.s32 	%r5, %r2, %r3, %r4;
	cvt.u64.u32 	%rd5, %r5;
	mul.wide.u32 	%rd6, %r5, 4;
	add.s64 	%rd7, %rd4, %rd6;
	cvt.u32.u64 	%r6, %rd3;
	and.b32  	%r7, %r6, 31;
	mov.b32 	%r8, -1;
	shl.b32 	%r9, %r8, %r7;
	not.b32 	%r10, %r9;
	cvt.s64.s32 	%rd8, %rd3;
	and.b64  	%rd9, %rd8, -32;
	setp.gt.u64 	%p1, %rd9, %rd5;
	selp.b32 	%r11, -1, %r10, %p1;
	ld.global.f32 	%f1, [%rd7];
	cvt.rzi.s32.f32 	%r12, %f1;
	shfl.sync.down.b32	%r13|%p2, %r12, 16, 31, %r11;
	add.s32 	%r14, %r13, %r12;
	shfl.sync.down.b32	%r15|%p3, %r14, 8, 31, %r11;
	add.s32 	%r16, %r15, %r14;
	shfl.sync.down.b32	%r17|%p4, %r16, 4, 31, %r11;
	add.s32 	%r18, %r17, %r16;
	shfl.sync.down.b32	%r19|%p5, %r18, 2, 31, %r11;
	add.s32 	%r20, %r19, %r18;
	shfl.sync.down.b32	%r21|%p6, %r20, 1, 31, %r11;
	add.s32 	%r1, %r21, %r20;
	and.b32  	%r22, %r4, 31;
	setp.ne.s32 	%p7, %r22, 0;
	@%p7 bra 	$L__BB0_2;
	cvta.to.global.u64 	%rd10, %rd1;
	cvt.rn.f32.s32 	%f2, %r1;
	atom.global.add.f32 	%f3, [%rd10], %f2;
$L__BB0_2:
	ret;

}


// ===== COMPILED SASS (sm_100) =====

	.target	sm_100

	.elftype	@"ET_EXEC"


//--------------------- .note.nv.tkinfo           --------------------------
	.section	.note.nv.tkinfo,"",@"SHT_NOTE"
	.sectionflags	@"SHF_NOTE_NV_TKINFO"
	.tkinfo
        /*0018*/ 	.word	0x00000002
        /*0030*/ 	.string	""
        /*0030*/ 	.string	"ptxas"
        /*0030*/ 	.string	"Cuda compilation tools, release 13.0, V13.0.88"
        /*0030*/ 	.string	"Build cuda_13.0.r13.0/compiler.36424714_0"
        /*0030*/ 	.string	"-arch sm_100 -m 64 "



//--------------------- .note.nv.cuinfo           --------------------------
	.section	.note.nv.cuinfo,"",@"SHT_NOTE"
	.sectionflags	@"SHF_NOTE_NV_CUINFO"
        /*0018*/ 	.short	0x0002
        /*001a*/ 	.short	0x0064
        /*001c*/ 	.short	0x0082
	.zero		2


//--------------------- .nv.info                  --------------------------
	.section	.nv.info,"",@"SHT_CUDA_INFO"
	.align	4


	//----- nvinfo : EIATTR_REGCOUNT
	.align		4
        /*0000*/ 	.byte	0x04, 0x2f
        /*0002*/ 	.short	(.L_1 - .L_0)
	.align		4
.L_0:
        /*0004*/ 	.word	index@(_Z15reductionKernelPfmS_)
        /*0008*/ 	.word	0x00000012


	//----- nvinfo : EIATTR_FRAME_SIZE
	.align		4
.L_1:
        /*000c*/ 	.byte	0x04, 0x11
        /*000e*/ 	.short	(.L_3 - .L_2)
	.align		4
.L_2:
        /*0010*/ 	.word	index@(_Z15reductionKernelPfmS_)
        /*0014*/ 	.word	0x00000000


	//----- nvinfo : EIATTR_MIN_STACK_SIZE
	.align		4
.L_3:
        /*0018*/ 	.byte	0x04, 0x12
        /*001a*/ 	.short	(.L_5 - .L_4)
	.align		4
.L_4:
        /*001c*/ 	.word	index@(_Z15reductionKernelPfmS_)
        /*0020*/ 	.word	0x00000000
.L_5:


//--------------------- .nv.compat                --------------------------
	.section	.nv.compat,"",@"SHT_CUDA_COMPAT_INFO"
	.align	4
        /*0000*/ 	.byte	0x02, 0x09, 0x00, 0x00, 0x02, 0x02, 0x01, 0x00, 0x02, 0x05, 0x05, 0x00, 0x03, 0x07, 0x01, 0x01
        /*0010*/ 	.byte	0x02, 0x03, 0x00, 0x00, 0x02, 0x06, 0x01, 0x00, 0x04, 0x0b, 0x08, 0x00, 0x09, 0x00, 0x00, 0x00
        /*0020*/ 	.byte	0x00, 0x00, 0x00, 0x00


//--------------------- .nv.info._Z15reductionKernelPfmS_ --------------------------
	.section	.nv.info._Z15reductionKernelPfmS_,"",@"SHT_CUDA_INFO"
	.sectionflags	@""
	.align	4


	//----- nvinfo : EIATTR_CUDA_API_VERSION
	.align		4
        /*0000*/ 	.byte	0x04, 0x37
        /*0002*/ 	.short	(.L_7 - .L_6)
.L_6:
        /*0004*/ 	.word	0x00000082


	//----- nvinfo : EIATTR_KPARAM_INFO
	.align		4
.L_7:
        /*0008*/ 	.byte	0x04, 0x17
        /*000a*/ 	.short	(.L_9 - .L_8)
.L_8:
        /*000c*/ 	.word	0x00000000
        /*0010*/ 	.short	0x0002
        /*0012*/ 	.short	0x0010
        /*0014*/ 	.byte	0x00, 0xf5, 0x21, 0x00


	//----- nvinfo : EIATTR_KPARAM_INFO
	.align		4
.L_9:
        /*0018*/ 	.byte	0x04, 0x17
        /*001a*/ 	.short	(.L_11 - .L_10)
.L_10:
        /*001c*/ 	.word	0x00000000
        /*0020*/ 	.short	0x0001
        /*0022*/ 	.short	0x0008
        /*0024*/ 	.byte	0x00, 0xf0, 0x21, 0x00


	//----- nvinfo : EIATTR_KPARAM_INFO
	.align		4
.L_11:
        /*0028*/ 	.byte	0x04, 0x17
        /*002a*/ 	.short	(.L_13 - .L_12)
.L_12:
        /*002c*/ 	.word	0x00000000
        /*0030*/ 	.short	0x0000
        /*0032*/ 	.short	0x0000
        /*0034*/ 	.byte	0x00, 0xf5, 0x21, 0x00


	//----- nvinfo : EIATTR_SPARSE_MMA_MASK
	.align		4
.L_13:
        /*0038*/ 	.byte	0x03, 0x50
        /*003a*/ 	.short	0x0000


	//----- nvinfo : EIATTR_MAXREG_COUNT
	.align		4
        /*003c*/ 	.byte	0x03, 0x1b
        /*003e*/ 	.short	0x00ff


	//----- nvinfo : EIATTR_MERCURY_ISA_VERSION
	.align		4
        /*0040*/ 	.byte	0x03, 0x5f
        /*0042*/ 	.short	0x0101


	//----- nvinfo : EIATTR_INT_WARP_WIDE_INSTR_OFFSETS
	.align		4
        /*0044*/ 	.byte	0x04, 0x31
        /*0046*/ 	.short	(.L_15 - .L_14)


	//   ....[0]....
.L_14:
        /*0048*/ 	.word	0x00000110


	//   ....[1]....
        /*004c*/ 	.word	0x00000160


	//   ....[2]....
        /*0050*/ 	.word	0x00000170


	//----- nvinfo : EIATTR_COOP_GROUP_MASK_REGIDS
	.align		4
.L_15:
        /*0054*/ 	.byte	0x04, 0x29
        /*0056*/ 	.short	(.L_17 - .L_16)


	//   ....[0]....
.L_16:
        /*0058*/ 	.word	0x05000000


	//   ....[1]....
        /*005c*/ 	.word	0x05000000


	//   ....[2]....
        /*0060*/ 	.word	0x05000000


	//   ....[3]....
        /*0064*/ 	.word	0x05000000


	//   ....[4]....
        /*0068*/ 	.word	0x05000000


	//   ....[5]....
        /*006c*/ 	.word	0x05000000


	//   ....[6]....
        /*0070*/ 	.word	0x05000000


	//   ....[7]....
        /*0074*/ 	.word	0x05000000


	//   ....[8]....
        /*0078*/ 	.word	0x05000000


	//   ....[9]....
        /*007c*/ 	.word	0x05000000


	//----- nvinfo : EIATTR_COOP_GROUP_INSTR_OFFSETS
	.align		4
.L_17:
        /*0080*/ 	.byte	0x04, 0x28
        /*0082*/ 	.short	(.L_19 - .L_18)


	//   ....[0]....
.L_18:
        /*0084*/ 	.word	0x000001b0


	//   ....[1]....
        /*0088*/ 	.word	0x000001d0


	//   ....[2]....
        /*008c*/ 	.word	0x000001f0


	//   ....[3]....
        /*0090*/ 	.word	0x00000210


	//   ....[4]....
        /*0094*/ 	.word	0x00000230


	//   ....[5]....
        /*0098*/ 	.word	0x00000310


	//   ....[6]....
        /*009c*/ 	.word	0x000003a0


	//   ....[7]....
        /*00a0*/ 	.word	0x00000430


	//   ....[8]....
        /*00a4*/ 	.word	0x000004c0


	//   ....[9]....
        /*00a8*/ 	.word	0x00000550


	//----- nvinfo : EIATTR_VRC_CTA_INIT_COUNT
	.align		4
.L_19:
        /*00ac*/ 	.byte	0x02, 0x4a
	.zero		1
	.zero		1


	//----- nvinfo : EIATTR_EXIT_INSTR_OFFSETS
	.align		4
        /*00b0*/ 	.byte	0x04, 0x1c
        /*00b2*/ 	.short	(.L_21 - .L_20)


	//   ....[0]....
.L_20:
        /*00b4*/ 	.word	0x00000250


	//   ....[1]....
        /*00b8*/ 	.word	0x000002c0


	//----- nvinfo : EIATTR_CRS_STACK_SIZE
	.align		4
.L_21:
        /*00bc*/ 	.byte	0x04, 0x1e
        /*00be*/ 	.short	(.L_23 - .L_22)
.L_22:
        /*00c0*/ 	.word	0x00000000


	//----- nvinfo : EIATTR_CBANK_PARAM_SIZE
	.align		4
.L_23:
        /*00c4*/ 	.byte	0x03, 0x19
        /*00c6*/ 	.short	0x0018


	//----- nvinfo : EIATTR_PARAM_CBANK
	.align		4
        /*00c8*/ 	.byte	0x04, 0x0a
        /*00ca*/ 	.short	(.L_25 - .L_24)
	.align		4
.L_24:
        /*00cc*/ 	.word	index@(.nv.constant0._Z15reductionKernelPfmS_)
        /*00d0*/ 	.short	0x0380
        /*00d2*/ 	.short	0x0018


	//----- nvinfo : EIATTR_SW_WAR
	.align		4
.L_25:
        /*00d4*/ 	.byte	0x04, 0x36
        /*00d6*/ 	.short	(.L_27 - .L_26)
.L_26:
        /*00d8*/ 	.word	0x00000008
.L_27:


//--------------------- .nv.callgraph             --------------------------
	.section	.nv.callgraph,"",@"SHT_CUDA_CALLGRAPH"
	.align	4
	.sectionentsize	8
	.align		4
        /*0000*/ 	.word	0x00000000
	.align		4
        /*0004*/ 	.word	0xffffffff
	.align		4
        /*0008*/ 	.word	0x00000000
	.align		4
        /*000c*/ 	.word	0xfffffffe
	.align		4
        /*0010*/ 	.word	0x00000000
	.align		4
        /*0014*/ 	.word	0xfffffffd
	.align		4
        /*0018*/ 	.word	0x00000000
	.align		4
        /*001c*/ 	.word	0xfffffffc


//--------------------- .text._Z15reductionKernelPfmS_ --------------------------
	.section	.text._Z15reductionKernelPfmS_,"ax",@progbits
	.align	128
        .global         _Z15reductionKernelPfmS_
        .type           _Z15reductionKernelPfmS_,@function
        .size           _Z15reductionKernelPfmS_,(.L_x_13 - _Z15reductionKernelPfmS_)
        .other          _Z15reductionKernelPfmS_,@"STO_CUDA_ENTRY STV_DEFAULT"
_Z15reductionKernelPfmS_:
.text._Z15reductionKernelPfmS_:
[----:B------:R-:W-:Y:S01]  /*0000*/  LDC R1, c[0x0][0x37c] ;  /* 0x0000df00ff017b82 */ /* 0x000fe20000000800 */
[----:B------:R-:W0:Y:S07]  /*0010*/  S2R R5, SR_CTAID.X ;  /* 0x0000000000057919 */ /* 0x000e2e0000002500 */
[----:B------:R-:W1:Y:S01]  /*0020*/  LDC.64 R8, c[0x0][0x358] ;  /* 0x0000d600ff087b82 */ /* 0x000e620000000a00 */
[----:B------:R-:W0:Y:S01]  /*0030*/  LDCU UR4, c[0x0][0x360] ;  /* 0x00006c00ff0477ac */ /* 0x000e220008000800 */
[----:B------:R-:W0:Y:S06]  /*0040*/  S2R R6, SR_TID.X ;  /* 0x0000000000067919 */ /* 0x000e2c0000002100 */
[----:B------:R-:W2:Y:S01]  /*0050*/  LDC.64 R2, c[0x0][0x380] ;  /* 0x0000e000ff027b82 */ /* 0x000ea20000000a00 */
[----:B-1----:R-:W-:-:S02]  /*0060*/  R2UR UR6, R8 ;  /* 0x00000000080672ca */ /* 0x002fc400000e0000 */
[----:B------:R-:W-:Y:S01]  /*0070*/  R2UR UR7, R9 ;  /* 0x00000000090772ca */ /* 0x000fe200000e0000 */
[----:B0-----:R-:W-:Y:S01]  /*0080*/  IMAD R5, R5, UR4, R6 ;  /* 0x0000000405057c24 */ /* 0x001fe2000f8e0206 */
[----:B------:R-:W0:Y:S03]  /*0090*/  LDCU UR4, c[0x0][0x388] ;  /* 0x00007100ff0477ac */ /* 0x000e260008000800 */
[----:B--2---:R-:W-:-:S08]  /*00a0*/  IMAD.WIDE.U32 R2, R5, 0x4, R2 ;  /* 0x0000000405027825 */ /* 0x004fd000078e0002 */
[----:B------:R-:W2:Y:S01]  /*00b0*/  LDG.E R2, desc[UR6][R2.64] ;  /* 0x0000000602027981 */ /* 0x000ea2000c1e1900 */
[----:B------:R-:W-:Y:S01]  /*00c0*/  UMOV UR5, 0xffffffff ;  /* 0xffffffff00057882 */ /* 0x000fe20000000000 */
[----:B0-----:R-:W-:Y:S02]  /*00d0*/  USHF.R.S32.HI UR6, URZ, 0x1f, UR4 ;  /* 0x0000001fff067899 */ /* 0x001fe40008011404 */
[----:B------:R-:W-:Y:S02]  /*00e0*/  ULOP3.LUT UR7, UR4, 0xffffffe0, URZ, 0xc0, !UPT ;  /* 0xffffffe004077892 */ /* 0x000fe4000f8ec0ff */
[----:B------:R-:W-:Y:S02]  /*00f0*/  USHF.L.W.U32 UR4, UR5, UR4, URZ ;  /* 0x0000000405047299 */ /* 0x000fe40008000eff */
[----:B------:R-:W-:Y:S01]  /*0100*/  IMAD.U32 R4, RZ, RZ, UR6 ;  /* 0x00000006ff047e24 */ /* 0x000fe2000f8e00ff */
[----:B------:R-:W-:Y:S01]  /*0110*/  VOTEU.ANY UR5, UPT, PT ;  /* 0x0000000000057886 */ /* 0x000fe200038e0100 */
[----:B------:R-:W-:-:S02]  /*0120*/  ISETP.LT.U32.AND P0, PT, R5, UR7, PT ;  /* 0x0000000705007c0c */ /* 0x000fc4000bf01070 */
[----:B------:R-:W-:Y:S02]  /*0130*/  LOP3.LUT R0, RZ, UR4, RZ, 0x33, !PT ;  /* 0x00000004ff007c12 */ /* 0x000fe4000f8e33ff */
[----:B------:R-:W-:-:S04]  /*0140*/  ISETP.GT.U32.AND.EX P0, PT, R4, RZ, PT, P0 ;  /* 0x000000ff0400720c */ /* 0x000fc80003f04100 */
[----:B------:R-:W-:-:S04]  /*0150*/  SEL R0, R0, 0xffffffff, !P0 ;  /* 0xffffffff00007807 */ /* 0x000fc80004000000 */
[----:B------:R-:W0:Y:S08]  /*0160*/  MATCH.ANY R5, R0 ;  /* 0x00000000000573a1 */ /* 0x000e3000000e8000 */
[----:B------:R-:W1:Y:S01]  /*0170*/  REDUX.OR UR4, R0 ;  /* 0x00000000000473c4 */ /* 0x000e620000004000 */
[----:B0-----:R-:W-:Y:S01]  /*0180*/  LOP3.LUT P0, RZ, R0, UR5, R5, 0x40, !PT ;  /* 0x0000000500ff7c12 */ /* 0x001fe2000f804005 */
[----:B--2---:R0:W2:-:S12]  /*0190*/  F2I.TRUNC.NTZ R3, R2 ;  /* 0x0000000200037305 */ /* 0x004098000020f100 */
[----:B-1----:R-:W-:Y:S05]  /*01a0*/  @!P0 BRA.DIV UR4, `(.L_x_0) ;  /* 0x0000000204488947 */ /* 0x002fea000b800000 */
[----:B0-2---:R-:W0:Y:S02]  /*01b0*/  SHFL.DOWN PT, R2, R3, 0x10, 0x1f ;  /* 0x0a001f0003027f89 */ /* 0x005e2400000e0000 */
[----:B0-----:R-:W-:-:S05]  /*01c0*/  IMAD.IADD R5, R3, 0x1, R2 ;  /* 0x0000000103057824 */ /* 0x001fca00078e0202 */
[----:B------:R-:W0:Y:S02]  /*01d0*/  SHFL.DOWN PT, R2, R5, 0x8, 0x1f ;  /* 0x09001f0005027f89 */ /* 0x000e2400000e0000 */
[----:B0-----:R-:W-:-:S05]  /*01e0*/  IADD3 R7, PT, PT, R5, R2, RZ ;  /* 0x0000000205077210 */ /* 0x001fca0007ffe0ff */
[----:B------:R-:W0:Y:S02]  /*01f0*/  SHFL.DOWN PT, R2, R7, 0x4, 0x1f ;  /* 0x08801f0007027f89 */ /* 0x000e2400000e0000 */
[----:B0-----:R-:W-:-:S05]  /*0200*/  IMAD.IADD R11, R7, 0x1, R2 ;  /* 0x00000001070b7824 */ /* 0x001fca00078e0202 */
[----:B------:R-:W0:Y:S02]  /*0210*/  SHFL.DOWN PT, R2, R11, 0x2, 0x1f ;  /* 0x08401f000b027f89 */ /* 0x000e2400000e0000 */
[----:B0-----:R-:W-:-:S05]  /*0220*/  IMAD.IADD R13, R11, 0x1, R2 ;  /* 0x000000010b0d7824 */ /* 0x001fca00078e0202 */
[----:B------:R0:W1:Y:S02]  /*0230*/  SHFL.DOWN PT, R4, R13, 0x1, 0x1f ;  /* 0x08201f000d047f89 */ /* 0x00006400000e0000 */
.L_x_11:
[----:B------:R-:W-:-:S13]  /*0240*/  LOP3.LUT P0, RZ, R6, 0x1f, RZ, 0xc0, !PT ;  /* 0x0000001f06ff7812 */ /* 0x000fda000780c0ff */
[----:B------:R-:W-:Y:S05]  /*0250*/  @P0 EXIT ;  /* 0x000000000000094d */ /* 0x000fea0003800000 */
[----:B------:R-:W2:Y:S01]  /*0260*/  LDC.64 R2, c[0x0][0x390] ;  /* 0x0000e400ff027b82 */ /* 0x000ea20000000a00 */
[----:B------:R-:W-:Y:S02]  /*0270*/  R2UR UR4, R8 ;  /* 0x00000000080472ca */ /* 0x000fe400000e0000 */
[----:B------:R-:W-:Y:S02]  /*0280*/  R2UR UR5, R9 ;  /* 0x00000000090572ca */ /* 0x000fe400000e0000 */
[----:B-1----:R-:W-:-:S04]  /*0290*/  IADD3 R4, PT, PT, R13, R4, RZ ;  /* 0x000000040d047210 */ /* 0x002fc80007ffe0ff */
[----:B------:R-:W-:-:S07]  /*02a0*/  I2FP.F32.S32 R5, R4 ;  /* 0x0000000400057245 */ /* 0x000fce0000201400 */
[----:B--2---:R-:W-:Y:S01]  /*02b0*/  REDG.E.ADD.F32.FTZ.RN.STRONG.GPU desc[UR4][R2.64], R5 ;  /* 0x00000005020079a6 */ /* 0x004fe2000c12f304 */
[----:B------:R-:W-:Y:S05]  /*02c0*/  EXIT ;  /* 0x000000000000794d */ /* 0x000fea0003800000 */
.L_x_0:
[----:B------:R-:W-:Y:S01]  /*02d0*/  BSSY B0, `(.L_x_1) ;  /* 0x0000006000007945 */ /* 0x000fe20003800000 */
[----:B0-----:R-:W-:Y:S02]  /*02e0*/  IMAD.MOV.U32 R2, RZ, RZ, 0x10 ;  /* 0x00000010ff027424 */ /* 0x001fe400078e00ff */
[----:B------:R-:W-:-:S07]  /*02f0*/  IMAD.MOV.U32 R15, RZ, RZ, 0x1f ;  /* 0x0000001fff0f7424 */ /* 0x000fce00078e00ff */
[----:B--2---:R-:W-:Y:S05]  /*0300*/  WARPSYNC.COLLECTIVE R0, `(.L_x_2) ;  /* 0x0000000000087348 */ /* 0x004fea0003c00000 */
[----:B--2---:R0:W1:Y:S02]  /*0310*/  SHFL.DOWN P0, R2, R3, R2, R15 ;  /* 0x0800000203027389 */ /* 0x004064000000000f */
[----:B01----:R-:W-:Y:S05]  /*0320*/  ENDCOLLECTIVE ;  /* 0x000000000000791b */ /* 0x003fea0003800000 */
.L_x_2:
[----:B------:R-:W-:Y:S05]  /*0330*/  BSYNC B0 ;  /* 0x0000000000007941 */ /* 0x000fea0003800000 */
.L_x_1:
[----:B------:R-:W-:Y:S01]  /*0340*/  IADD3 R5, PT, PT, R3, R2, RZ ;  /* 0x0000000203057210 */ /* 0x000fe20007ffe0ff */
[----:B------:R-:W-:Y:S01]  /*0350*/  HFMA2 R15, -RZ, RZ, 0, 1.847743988037109375e-06 ;  /* 0x0000001fff0f7431 */ /* 0x000fe200000001ff */
[----:B------:R-:W-:Y:S01]  /*0360*/  BSSY B0, `(.L_x_3) ;  /* 0x0000006000007945 */ /* 0x000fe20003800000 */
[----:B------:R-:W-:Y:S02]  /*0370*/  IMAD.MOV.U32 R2, RZ, RZ, 0x8 ;  /* 0x00000008ff027424 */ /* 0x000fe400078e00ff */
[----:B------:R-:W-:-:S07]  /*0380*/  IMAD.MOV.U32 R3, RZ, RZ, R5 ;  /* 0x000000ffff037224 */ /* 0x000fce00078e0005 */
[----:B------:R-:W-:Y:S05]  /*0390*/  WARPSYNC.COLLECTIVE R0, `(.L_x_4) ;  /* 0x0000000000087348 */ /* 0x000fea0003c00000 */
[----:B------:R0:W1:Y:S02]  /*03a0*/  SHFL.DOWN P0, R2, R3, R2, R15 ;  /* 0x0800000203027389 */ /* 0x000064000000000f */
[----:B01----:R-:W-:Y:S05]  /*03b0*/  ENDCOLLECTIVE ;  /* 0x000000000000791b */ /* 0x003fea0003800000 */
.L_x_4:
[----:B------:R-:W-:Y:S05]  /*03c0*/  BSYNC B0 ;  /* 0x0000000000007941 */ /* 0x000fea0003800000 */
.L_x_3:
[----:B------:R-:W-:Y:S01]  /*03d0*/  IMAD.IADD R7, R5, 0x1, R2 ;  /* 0x0000000105077824 */ /* 0x000fe200078e0202 */
[----:B------:R-:W-:Y:S01]  /*03e0*/  BSSY B0, `(.L_x_5) ;  /* 0x0000007000007945 */ /* 0x000fe20003800000 */
[----:B------:R-:W-:Y:S01]  /*03f0*/  MOV R2, 0x4 ;  /* 0x0000000400027802 */ /* 0x000fe20000000f00 */
[----:B------:R-:W-:Y:S02]  /*0400*/  IMAD.MOV.U32 R15, RZ, RZ, 0x1f ;  /* 0x0000001fff0f7424 */ /* 0x000fe400078e00ff */
[----:B------:R-:W-:-:S07]  /*0410*/  IMAD.MOV.U32 R3, RZ, RZ, R7 ;  /* 0x000000ffff037224 */ /* 0x000fce00078e0007 */
[----:B------:R-:W-:Y:S05]  /*0420*/  WARPSYNC.COLLECTIVE R0, `(.L_x_6) ;  /* 0x0000000000087348 */ /* 0x000fea0003c00000 */
[----:B------:R0:W1:Y:S02]  /*0430*/  SHFL.DOWN P0, R2, R3, R2, R15 ;  /* 0x0800000203027389 */ /* 0x000064000000000f */
[----:B01----:R-:W-:Y:S05]  /*0440*/  ENDCOLLECTIVE ;  /* 0x000000000000791b */ /* 0x003fea0003800000 */
.L_x_6:
[----:B------:R-:W-:Y:S05]  /*0450*/  BSYNC B0 ;  /* 0x0000000000007941 */ /* 0x000fea0003800000 */
.L_x_5:
[----:B------:R-:W-:Y:S01]  /*0460*/  IMAD.IADD R11, R7, 0x1, R2 ;  /* 0x00000001070b7824 */ /* 0x000fe200078e0202 */
[----:B------:R-:W-:Y:S01]  /*0470*/  BSSY B0, `(.L_x_7) ;  /* 0x0000007000007945 */ /* 0x000fe20003800000 */
[----:B------:R-:W-:Y:S02]  /*0480*/  IMAD.MOV.U32 R2, RZ, RZ, 0x2 ;  /* 0x00000002ff027424 */ /* 0x000fe400078e00ff */
[----:B------:R-:W-:Y:S01]  /*0490*/  IMAD.MOV.U32 R15, RZ, RZ, 0x1f ;  /* 0x0000001fff0f7424 */ /* 0x000fe200078e00ff */
[----:B------:R-:W-:-:S07]  /*04a0*/  MOV R3, R11 ;  /* 0x0000000b00037202 */ /* 0x000fce0000000f00 */
[----:B------:R-:W-:Y:S05]  /*04b0*/  WARPSYNC.COLLECTIVE R0, `(.L_x_8) ;  /* 0x0000000000087348 */ /* 0x000fea0003c00000 */
[----:B------:R0:W1:Y:S02]  /*04c0*/  SHFL.DOWN P0, R2, R3, R2, R15 ;  /* 0x0800000203027389 */ /* 0x000064000000000f */
[----:B01----:R-:W-:Y:S05]  /*04d0*/  ENDCOLLECTIVE ;  /* 0x000000000000791b */ /* 0x003fea0003800000 */
.L_x_8:
[----:B------:R-:W-:Y:S05]  /*04e0*/  BSYNC B0 ;  /* 0x0000000000007941 */ /* 0x000fea0003800000 */
.L_x_7:
[----:B------:R-:W-:Y:S01]  /*04f0*/  IADD3 R13, PT, PT, R11, R2, RZ ;  /* 0x000000020b0d7210 */ /* 0x000fe20007ffe0ff */
[----:B------:R-:W-:Y:S01]  /*0500*/  HFMA2 R2, -RZ, RZ, 0, 5.9604644775390625e-08 ;  /* 0x00000001ff027431 */ /* 0x000fe200000001ff */
[----:B------:R-:W-:Y:S01]  /*0510*/  BSSY B0, `(.L_x_9) ;  /* 0x0000006000007945 */ /* 0x000fe20003800000 */
[----:B------:R-:W-:Y:S02]  /*0520*/  IMAD.MOV.U32 R15, RZ, RZ, 0x1f ;  /* 0x0000001fff0f7424 */ /* 0x000fe400078e00ff */
[----:B------:R-:W-:-:S07]  /*0530*/  IMAD.MOV.U32 R3, RZ, RZ, R13 ;  /* 0x000000ffff037224 */ /* 0x000fce00078e000d */
[----:B------:R-:W-:Y:S05]  /*0540*/  WARPSYNC.COLLECTIVE R0, `(.L_x_10) ;  /* 0x0000000000087348 */ /* 0x000fea0003c00000 */
[----:B------:R0:W1:Y:S02]  /*0550*/  SHFL.DOWN P0, R2, R3, R2, R15 ;  /* 0x0800000203027389 */ /* 0x000064000000000f */
[----:B01----:R-:W-:Y:S05]  /*0560*/  ENDCOLLECTIVE ;  /* 0x000000000000791b */ /* 0x003fea0003800000 */
.L_x_10:
[----:B------:R-:W-:Y:S05]  /*0570*/  BSYNC B0 ;  /* 0x0000000000007941 */ /* 0x000fea0003800000 */
.L_x_9:
[----:B------:R-:W-:Y:S01]  /*0580*/  MOV R4, R2 ;  /* 0x0000000200047202 */ /* 0x000fe20000000f00 */
[----:B------:R-:W-:Y:S06]  /*0590*/  BRA `(.L_x_11) ;  /* 0xfffffffc00287947 */ /* 0x000fec000383ffff */
.L_x_12:
[----:B------:R-:W-:-:S00]  /*05a0*/  BRA `(.L_x_12) ;  /* 0xfffffffc00fc7947 */ /* 0x000fc0000383ffff */
[----:B------:R-:W-:-:S00]  /*05b0*/  NOP ;  /* 0x0000000000007918 */ /* 0x000fc00000000000 */
        /* <DEDUP_REMOVED lines=12> */
.L_x_13:


//--------------------- .nv.shared.reserved.0     --------------------------
	.section	.nv.shared.reserved.0,"aw",@nobits
	.weak		__nv_reservedSMEM_offset_0_alias
	.size		__nv_reservedSMEM_offset_0_alias, 0, 64
	.other		__nv_reservedSMEM_offset_0_alias,@"STO_CUDA_RESERVED_SHARED STV_DEFAULT"
__nv_reservedSMEM_offset_0_alias:
	.zero		0
	.zero		64


//--------------------- .nv.constant0._Z15reductionKernelPfmS_ --------------------------
	.section	.nv.constant0._Z15reductionKernelPfmS_,"a",@progbits
	.sectionflags	@""
	.align	4
.nv.constant0._Z15reductionKernelPfmS_:
	.zero		920


//--------------------- SYMBOLS --------------------------

	.type		.nv.reservedSmem.offset0,@object
	.size		.nv.reservedSmem.offset0,0x4
